//
// Generated by NVIDIA NVVM Compiler
//
// Compiler Build ID: CL-36424714
// Cuda compilation tools, release 13.0, V13.0.88
// Based on NVVM 20.0.0
//

.version 9.0
.target sm_100
.address_size 64

	// .globl	_Z14gpu_match_LoopiiPiS_S_S_

.visible .entry _Z14gpu_match_LoopiiPiS_S_S_(
	.param .u32 _Z14gpu_match_LoopiiPiS_S_S__param_0,
	.param .u32 _Z14gpu_match_LoopiiPiS_S_S__param_1,
	.param .u64 .ptr .align 1 _Z14gpu_match_LoopiiPiS_S_S__param_2,
	.param .u64 .ptr .align 1 _Z14gpu_match_LoopiiPiS_S_S__param_3,
	.param .u64 .ptr .align 1 _Z14gpu_match_LoopiiPiS_S_S__param_4,
	.param .u64 .ptr .align 1 _Z14gpu_match_LoopiiPiS_S_S__param_5
)
{
	.reg .pred 	%p<43>;
	.reg .b32 	%r<190>;
	.reg .b64 	%rd<42>;

	ld.param.u32 	%r43, [_Z14gpu_match_LoopiiPiS_S_S__param_0];
	ld.param.u32 	%r42, [_Z14gpu_match_LoopiiPiS_S_S__param_1];
	ld.param.u64 	%rd8, [_Z14gpu_match_LoopiiPiS_S_S__param_2];
	ld.param.u64 	%rd9, [_Z14gpu_match_LoopiiPiS_S_S__param_3];
	ld.param.u64 	%rd10, [_Z14gpu_match_LoopiiPiS_S_S__param_4];
	ld.param.u64 	%rd11, [_Z14gpu_match_LoopiiPiS_S_S__param_5];
	cvta.to.global.u64 	%rd1, %rd11;
	mov.u32 	%r44, %tid.y;
	mov.u32 	%r45, %tid.x;
	mov.u32 	%r46, %ctaid.y;
	mov.u32 	%r47, %ntid.y;
	mad.lo.s32 	%r1, %r46, %r47, %r44;
	mov.u32 	%r48, %ctaid.x;
	mov.u32 	%r49, %ntid.x;
	mad.lo.s32 	%r2, %r48, %r49, %r45;
	setp.ge.s32 	%p1, %r1, %r43;
	setp.ge.s32 	%p2, %r2, %r42;
	or.pred  	%p3, %p1, %p2;
	@%p3 bra 	$L__BB0_16;
	cvta.to.global.u64 	%rd12, %rd8;
	cvta.to.global.u64 	%rd13, %rd9;
	mul.wide.u32 	%rd14, %r1, 4;
	add.s64 	%rd15, %rd12, %rd14;
	ld.global.u32 	%r50, [%rd15];
	mul.wide.s32 	%rd16, %r2, 4;
	add.s64 	%rd17, %rd13, %rd16;
	ld.global.u32 	%r51, [%rd17];
	xor.b32  	%r52, %r51, %r50;
	popc.b32 	%r53, %r52;
	mul.lo.s32 	%r3, %r42, %r1;
	add.s32 	%r54, %r3, %r2;
	mul.wide.s32 	%rd18, %r54, 4;
	add.s64 	%rd19, %rd1, %rd18;
	st.global.u32 	[%rd19], %r53;
	bar.sync 	0;
	setp.ne.s32 	%p4, %r2, 0;
	@%p4 bra 	$L__BB0_16;
	setp.lt.s32 	%p5, %r42, 1;
	mov.b32 	%r189, 0;
	@%p5 bra 	$L__BB0_15;
	and.b32  	%r4, %r42, 15;
	setp.lt.u32 	%p6, %r42, 16;
	mov.b32 	%r175, 33;
	mov.b32 	%r178, 0;
	mov.u32 	%r189, %r178;
	@%p6 bra 	$L__BB0_6;
	and.b32  	%r178, %r42, 2147483632;
	mul.wide.u32 	%rd20, %r3, 4;
	add.s64 	%rd21, %rd20, %rd1;
	add.s64 	%rd40, %rd21, 32;
	mov.b32 	%r175, 33;
	mov.b32 	%r170, 0;
	mov.u32 	%r189, %r170;
$L__BB0_5:
	.pragma "nounroll";
	ld.global.u32 	%r61, [%rd40+-32];
	setp.lt.s32 	%p7, %r61, %r175;
	selp.b32 	%r62, %r170, %r189, %p7;
	min.s32 	%r63, %r61, %r175;
	ld.global.u32 	%r64, [%rd40+-28];
	setp.lt.s32 	%p8, %r64, %r63;
	add.s32 	%r65, %r170, 1;
	selp.b32 	%r66, %r65, %r62, %p8;
	min.s32 	%r67, %r64, %r63;
	ld.global.u32 	%r68, [%rd40+-24];
	setp.lt.s32 	%p9, %r68, %r67;
	add.s32 	%r69, %r170, 2;
	selp.b32 	%r70, %r69, %r66, %p9;
	min.s32 	%r71, %r68, %r67;
	ld.global.u32 	%r72, [%rd40+-20];
	setp.lt.s32 	%p10, %r72, %r71;
	add.s32 	%r73, %r170, 3;
	selp.b32 	%r74, %r73, %r70, %p10;
	min.s32 	%r75, %r72, %r71;
	ld.global.u32 	%r76, [%rd40+-16];
	setp.lt.s32 	%p11, %r76, %r75;
	add.s32 	%r77, %r170, 4;
	selp.b32 	%r78, %r77, %r74, %p11;
	min.s32 	%r79, %r76, %r75;
	ld.global.u32 	%r80, [%rd40+-12];
	setp.lt.s32 	%p12, %r80, %r79;
	add.s32 	%r81, %r170, 5;
	selp.b32 	%r82, %r81, %r78, %p12;
	min.s32 	%r83, %r80, %r79;
	ld.global.u32 	%r84, [%rd40+-8];
	setp.lt.s32 	%p13, %r84, %r83;
	add.s32 	%r85, %r170, 6;
	selp.b32 	%r86, %r85, %r82, %p13;
	min.s32 	%r87, %r84, %r83;
	ld.global.u32 	%r88, [%rd40+-4];
	setp.lt.s32 	%p14, %r88, %r87;
	add.s32 	%r89, %r170, 7;
	selp.b32 	%r90, %r89, %r86, %p14;
	min.s32 	%r91, %r88, %r87;
	ld.global.u32 	%r92, [%rd40];
	setp.lt.s32 	%p15, %r92, %r91;
	add.s32 	%r93, %r170, 8;
	selp.b32 	%r94, %r93, %r90, %p15;
	min.s32 	%r95, %r92, %r91;
	ld.global.u32 	%r96, [%rd40+4];
	setp.lt.s32 	%p16, %r96, %r95;
	add.s32 	%r97, %r170, 9;
	selp.b32 	%r98, %r97, %r94, %p16;
	min.s32 	%r99, %r96, %r95;
	ld.global.u32 	%r100, [%rd40+8];
	setp.lt.s32 	%p17, %r100, %r99;
	add.s32 	%r101, %r170, 10;
	selp.b32 	%r102, %r101, %r98, %p17;
	min.s32 	%r103, %r100, %r99;
	ld.global.u32 	%r104, [%rd40+12];
	setp.lt.s32 	%p18, %r104, %r103;
	add.s32 	%r105, %r170, 11;
	selp.b32 	%r106, %r105, %r102, %p18;
	min.s32 	%r107, %r104, %r103;
	ld.global.u32 	%r108, [%rd40+16];
	setp.lt.s32 	%p19, %r108, %r107;
	add.s32 	%r109, %r170, 12;
	selp.b32 	%r110, %r109, %r106, %p19;
	min.s32 	%r111, %r108, %r107;
	ld.global.u32 	%r112, [%rd40+20];
	setp.lt.s32 	%p20, %r112, %r111;
	add.s32 	%r113, %r170, 13;
	selp.b32 	%r114, %r113, %r110, %p20;
	min.s32 	%r115, %r112, %r111;
	ld.global.u32 	%r116, [%rd40+24];
	setp.lt.s32 	%p21, %r116, %r115;
	add.s32 	%r117, %r170, 14;
	selp.b32 	%r118, %r117, %r114, %p21;
	min.s32 	%r119, %r116, %r115;
	ld.global.u32 	%r120, [%rd40+28];
	setp.lt.s32 	%p22, %r120, %r119;
	add.s32 	%r121, %r170, 15;
	selp.b32 	%r189, %r121, %r118, %p22;
	min.s32 	%r175, %r120, %r119;
	add.s64 	%rd40, %rd40, 64;
	add.s32 	%r170, %r170, 16;
	setp.ne.s32 	%p23, %r170, %r178;
	@%p23 bra 	$L__BB0_5;
$L__BB0_6:
	setp.eq.s32 	%p24, %r4, 0;
	@%p24 bra 	$L__BB0_15;
	and.b32  	%r16, %r42, 7;
	setp.lt.u32 	%p25, %r4, 8;
	@%p25 bra 	$L__BB0_9;
	add.s32 	%r123, %r178, %r3;
	mul.wide.u32 	%rd22, %r123, 4;
	add.s64 	%rd23, %rd1, %rd22;
	ld.global.u32 	%r124, [%rd23];
	setp.lt.s32 	%p26, %r124, %r175;
	selp.b32 	%r125, %r178, %r189, %p26;
	min.s32 	%r126, %r124, %r175;
	add.s32 	%r127, %r178, 1;
	cvt.u64.u32 	%rd24, %r3;
	cvt.u64.u32 	%rd25, %r178;
	add.s64 	%rd26, %rd25, %rd24;
	shl.b64 	%rd27, %rd26, 2;
	add.s64 	%rd28, %rd1, %rd27;
	ld.global.u32 	%r128, [%rd28+4];
	setp.lt.s32 	%p27, %r128, %r126;
	selp.b32 	%r129, %r127, %r125, %p27;
	min.s32 	%r130, %r128, %r126;
	add.s32 	%r131, %r178, 2;
	ld.global.u32 	%r132, [%rd28+8];
	setp.lt.s32 	%p28, %r132, %r130;
	selp.b32 	%r133, %r131, %r129, %p28;
	min.s32 	%r134, %r132, %r130;
	add.s32 	%r135, %r178, 3;
	ld.global.u32 	%r136, [%rd28+12];
	setp.lt.s32 	%p29, %r136, %r134;
	selp.b32 	%r137, %r135, %r133, %p29;
	min.s32 	%r138, %r136, %r134;
	add.s32 	%r139, %r178, 4;
	ld.global.u32 	%r140, [%rd28+16];
	setp.lt.s32 	%p30, %r140, %r138;
	selp.b32 	%r141, %r139, %r137, %p30;
	min.s32 	%r142, %r140, %r138;
	add.s32 	%r143, %r178, 5;
	ld.global.u32 	%r144, [%rd28+20];
	setp.lt.s32 	%p31, %r144, %r142;
	selp.b32 	%r145, %r143, %r141, %p31;
	min.s32 	%r146, %r144, %r142;
	add.s32 	%r147, %r178, 6;
	ld.global.u32 	%r148, [%rd28+24];
	setp.lt.s32 	%p32, %r148, %r146;
	selp.b32 	%r149, %r147, %r145, %p32;
	min.s32 	%r150, %r148, %r146;
	add.s32 	%r151, %r178, 7;
	ld.global.u32 	%r152, [%rd28+28];
	setp.lt.s32 	%p33, %r152, %r150;
	selp.b32 	%r189, %r151, %r149, %p33;
	min.s32 	%r175, %r152, %r150;
	add.s32 	%r178, %r178, 8;
$L__BB0_9:
	setp.eq.s32 	%p34, %r16, 0;
	@%p34 bra 	$L__BB0_15;
	and.b32  	%r24, %r42, 3;
	setp.lt.u32 	%p35, %r16, 4;
	@%p35 bra 	$L__BB0_12;
	add.s32 	%r154, %r178, %r3;
	mul.wide.u32 	%rd29, %r154, 4;
	add.s64 	%rd30, %rd1, %rd29;
	ld.global.u32 	%r155, [%rd30];
	setp.lt.s32 	%p36, %r155, %r175;
	selp.b32 	%r156, %r178, %r189, %p36;
	min.s32 	%r157, %r155, %r175;
	add.s32 	%r158, %r178, 1;
	cvt.u64.u32 	%rd31, %r3;
	cvt.u64.u32 	%rd32, %r178;
	add.s64 	%rd33, %rd32, %rd31;
	shl.b64 	%rd34, %rd33, 2;
	add.s64 	%rd35, %rd1, %rd34;
	ld.global.u32 	%r159, [%rd35+4];
	setp.lt.s32 	%p37, %r159, %r157;
	selp.b32 	%r160, %r158, %r156, %p37;
	min.s32 	%r161, %r159, %r157;
	add.s32 	%r162, %r178, 2;
	ld.global.u32 	%r163, [%rd35+8];
	setp.lt.s32 	%p38, %r163, %r161;
	selp.b32 	%r164, %r162, %r160, %p38;
	min.s32 	%r165, %r163, %r161;
	add.s32 	%r166, %r178, 3;
	ld.global.u32 	%r167, [%rd35+12];
	setp.lt.s32 	%p39, %r167, %r165;
	selp.b32 	%r189, %r166, %r164, %p39;
	min.s32 	%r175, %r167, %r165;
	add.s32 	%r178, %r178, 4;
$L__BB0_12:
	setp.eq.s32 	%p40, %r24, 0;
	@%p40 bra 	$L__BB0_15;
	add.s32 	%r168, %r178, %r3;
	mul.wide.u32 	%rd36, %r168, 4;
	add.s64 	%rd41, %rd1, %rd36;
	neg.s32 	%r185, %r24;
$L__BB0_14:
	.pragma "nounroll";
	ld.global.u32 	%r169, [%rd41];
	setp.lt.s32 	%p41, %r169, %r175;
	selp.b32 	%r189, %r178, %r189, %p41;
	min.s32 	%r175, %r169, %r175;
	add.s32 	%r178, %r178, 1;
	add.s64 	%rd41, %rd41, 4;
	add.s32 	%r185, %r185, 1;
	setp.ne.s32 	%p42, %r185, 0;
	@%p42 bra 	$L__BB0_14;
$L__BB0_15:
	cvta.to.global.u64 	%rd37, %rd10;
	add.s64 	%rd39, %rd37, %rd14;
	st.global.u32 	[%rd39], %r189;
$L__BB0_16:
	ret;

}


// ===== COMPILED SASS (sm_100) =====

	.target	sm_100

	.elftype	@"ET_EXEC"


//--------------------- .note.nv.tkinfo           --------------------------
	.section	.note.nv.tkinfo,"",@"SHT_NOTE"
	.sectionflags	@"SHF_NOTE_NV_TKINFO"
	.tkinfo
        /*0018*/ 	.word	0x00000002
        /*0030*/ 	.string	""
        /*0030*/ 	.string	"ptxas"
        /*0030*/ 	.string	"Cuda compilation tools, release 13.0, V13.0.88"
        /*0030*/ 	.string	"Build cuda_13.0.r13.0/compiler.36424714_0"
        /*0030*/ 	.string	"-arch sm_100 -m 64 "



//--------------------- .note.nv.cuinfo           --------------------------
	.section	.note.nv.cuinfo,"",@"SHT_NOTE"
	.sectionflags	@"SHF_NOTE_NV_CUINFO"
        /*0018*/ 	.short	0x0002
        /*001a*/ 	.short	0x0064
        /*001c*/ 	.short	0x0082
	.zero		2


//--------------------- .nv.info                  --------------------------
	.section	.nv.info,"",@"SHT_CUDA_INFO"
	.align	4


	//----- nvinfo : EIATTR_REGCOUNT
	.align		4
        /*0000*/ 	.byte	0x04, 0x2f
        /*0002*/ 	.short	(.L_1 - .L_0)
	.align		4
.L_0:
        /*0004*/ 	.word	index@(_Z14gpu_match_LoopiiPiS_S_S_)
        /*0008*/ 	.word	0x0000001e


	//----- nvinfo : EIATTR_FRAME_SIZE
	.align		4
.L_1:
        /*000c*/ 	.byte	0x04, 0x11
        /*000e*/ 	.short	(.L_3 - .L_2)
	.align		4
.L_2:
        /*0010*/ 	.word	index@(_Z14gpu_match_LoopiiPiS_S_S_)
        /*0014*/ 	.word	0x00000000


	//----- nvinfo : EIATTR_MIN_STACK_SIZE
	.align		4
.L_3:
        /*0018*/ 	.byte	0x04, 0x12
        /*001a*/ 	.short	(.L_5 - .L_4)
	.align		4
.L_4:
        /*001c*/ 	.word	index@(_Z14gpu_match_LoopiiPiS_S_S_)
        /*0020*/ 	.word	0x00000000
.L_5:


//--------------------- .nv.compat                --------------------------
	.section	.nv.compat,"",@"SHT_CUDA_COMPAT_INFO"
	.align	4
        /*0000*/ 	.byte	0x02, 0x09, 0x00, 0x00, 0x02, 0x02, 0x01, 0x00, 0x02, 0x05, 0x05, 0x00, 0x03, 0x07, 0x01, 0x01
        /*0010*/ 	.byte	0x02, 0x03, 0x00, 0x00, 0x02, 0x06, 0x01, 0x00, 0x04, 0x0b, 0x08, 0x00, 0x09, 0x00, 0x00, 0x00
        /*0020*/ 	.byte	0x00, 0x00, 0x00, 0x00


//--------------------- .nv.info._Z14gpu_match_LoopiiPiS_S_S_ --------------------------
	.section	.nv.info._Z14gpu_match_LoopiiPiS_S_S_,"",@"SHT_CUDA_INFO"
	.sectionflags	@""
	.align	4


	//----- nvinfo : EIATTR_CUDA_API_VERSION
	.align		4
        /*0000*/ 	.byte	0x04, 0x37
        /*0002*/ 	.short	(.L_7 - .L_6)
.L_6:
        /*0004*/ 	.word	0x00000082


	//----- nvinfo : EIATTR_KPARAM_INFO
	.align		4
.L_7:
        /*0008*/ 	.byte	0x04, 0x17
        /*000a*/ 	.short	(.L_9 - .L_8)
.L_8:
        /*000c*/ 	.word	0x00000000
        /*0010*/ 	.short	0x0005
        /*0012*/ 	.short	0x0020
        /*0014*/ 	.byte	0x00, 0xf5, 0x21, 0x00


	//----- nvinfo : EIATTR_KPARAM_INFO
	.align		4
.L_9:
        /*0018*/ 	.byte	0x04, 0x17
        /*001a*/ 	.short	(.L_11 - .L_10)
.L_10:
        /*001c*/ 	.word	0x00000000
        /*0020*/ 	.short	0x0004
        /*0022*/ 	.short	0x0018
        /*0024*/ 	.byte	0x00, 0xf5, 0x21, 0x00


	//----- nvinfo : EIATTR_KPARAM_INFO
	.align		4
.L_11:
        /*0028*/ 	.byte	0x04, 0x17
        /*002a*/ 	.short	(.L_13 - .L_12)
.L_12:
        /*002c*/ 	.word	0x00000000
        /*0030*/ 	.short	0x0003
        /*0032*/ 	.short	0x0010
        /*0034*/ 	.byte	0x00, 0xf5, 0x21, 0x00


	//----- nvinfo : EIATTR_KPARAM_INFO
	.align		4
.L_13:
        /*0038*/ 	.byte	0x04, 0x17
        /*003a*/ 	.short	(.L_15 - .L_14)
.L_14:
        /*003c*/ 	.word	0x00000000
        /*0040*/ 	.short	0x0002
        /*0042*/ 	.short	0x0008
        /*0044*/ 	.byte	0x00, 0xf5, 0x21, 0x00


	//----- nvinfo : EIATTR_KPARAM_INFO
	.align		4
.L_15:
        /*0048*/ 	.byte	0x04, 0x17
        /*004a*/ 	.short	(.L_17 - .L_16)
.L_16:
        /*004c*/ 	.word	0x00000000
        /*0050*/ 	.short	0x0001
        /*0052*/ 	.short	0x0004
        /*0054*/ 	.byte	0x00, 0xf0, 0x11, 0x00


	//----- nvinfo : EIATTR_KPARAM_INFO
	.align		4
.L_17:
        /*0058*/ 	.byte	0x04, 0x17
        /*005a*/ 	.short	(.L_19 - .L_18)
.L_18:
        /*005c*/ 	.word	0x00000000
        /*0060*/ 	.short	0x0000
        /*0062*/ 	.short	0x0000
        /*0064*/ 	.byte	0x00, 0xf0, 0x11, 0x00


	//----- nvinfo : EIATTR_SPARSE_MMA_MASK
	.align		4
.L_19:
        /*0068*/ 	.byte	0x03, 0x50
        /*006a*/ 	.short	0x0000


	//----- nvinfo : EIATTR_MAXREG_COUNT
	.align		4
        /*006c*/ 	.byte	0x03, 0x1b
        /*006e*/ 	.short	0x00ff


	//----- nvinfo : EIATTR_NUM_BARRIERS
	.align		4
        /*0070*/ 	.byte	0x02, 0x4c
        /*0072*/ 	.byte	0x01
	.zero		1


	//----- nvinfo : EIATTR_MERCURY_ISA_VERSION
	.align		4
        /*0074*/ 	.byte	0x03, 0x5f
        /*0076*/ 	.short	0x0101


	//----- nvinfo : EIATTR_VRC_CTA_INIT_COUNT
	.align		4
        /*0078*/ 	.byte	0x02, 0x4a
	.zero		1
	.zero		1


	//----- nvinfo : EIATTR_EXIT_INSTR_OFFSETS
	.align		4
        /*007c*/ 	.byte	0x04, 0x1c
        /*007e*/ 	.short	(.L_21 - .L_20)


	//   ....[0]....
.L_20:
        /*0080*/ 	.word	0x000000c0


	//   ....[1]....
        /*0084*/ 	.word	0x000001d0


	//   ....[2]....
        /*0088*/ 	.word	0x00000d10


	//----- nvinfo : EIATTR_CBANK_PARAM_SIZE
	.align		4
.L_21:
        /*008c*/ 	.byte	0x03, 0x19
        /*008e*/ 	.short	0x0028


	//----- nvinfo : EIATTR_PARAM_CBANK
	.align		4
        /*0090*/ 	.byte	0x04, 0x0a
        /*0092*/ 	.short	(.L_23 - .L_22)
	.align		4
.L_22:
        /*0094*/ 	.word	index@(.nv.constant0._Z14gpu_match_LoopiiPiS_S_S_)
        /*0098*/ 	.short	0x0380
        /*009a*/ 	.short	0x0028


	//----- nvinfo : EIATTR_SW_WAR
	.align		4
.L_23:
        /*009c*/ 	.byte	0x04, 0x36
        /*009e*/ 	.short	(.L_25 - .L_24)
.L_24:
        /*00a0*/ 	.word	0x00000008
.L_25:


//--------------------- .nv.callgraph             --------------------------
	.section	.nv.callgraph,"",@"SHT_CUDA_CALLGRAPH"
	.align	4
	.sectionentsize	8
	.align		4
        /*0000*/ 	.word	0x00000000
	.align		4
        /*0004*/ 	.word	0xffffffff
	.align		4
        /*0008*/ 	.word	0x00000000
	.align		4
        /*000c*/ 	.word	0xfffffffe
	.align		4
        /*0010*/ 	.word	0x00000000
	.align		4
        /*0014*/ 	.word	0xfffffffd
	.align		4
        /*0018*/ 	.word	0x00000000
	.align		4
        /*001c*/ 	.word	0xfffffffc


//--------------------- .text._Z14gpu_match_LoopiiPiS_S_S_ --------------------------
	.section	.text._Z14gpu_match_LoopiiPiS_S_S_,"ax",@progbits
	.align	128
        .global         _Z14gpu_match_LoopiiPiS_S_S_
        .type           _Z14gpu_match_LoopiiPiS_S_S_,@function
        .size           _Z14gpu_match_LoopiiPiS_S_S_,(.L_x_7 - _Z14gpu_match_LoopiiPiS_S_S_)
        .other          _Z14gpu_match_LoopiiPiS_S_S_,@"STO_CUDA_ENTRY STV_DEFAULT"
_Z14gpu_match_LoopiiPiS_S_S_:
.text._Z14gpu_match_LoopiiPiS_S_S_:
[----:B------:R-:W-:Y:S01]  /*0000*/  LDC R1, c[0x0][0x37c] ;  /* 0x0000df00ff017b82 */ /* 0x000fe20000000800 */
[----:B------:R-:W0:Y:S07]  /*0010*/  S2R R6, SR_TID.X ;  /* 0x0000000000067919 */ /* 0x000e2e0000002100 */
[----:B------:R-:W1:Y:S01]  /*0020*/  LDC R3, c[0x0][0x364] ;  /* 0x0000d900ff037b82 */ /* 0x000e620000000800 */
[----:B------:R-:W2:Y:S01]  /*0030*/  LDCU.64 UR8, c[0x0][0x380] ;  /* 0x00007000ff0877ac */ /* 0x000ea20008000a00 */
[----:B------:R-:W1:Y:S06]  /*0040*/  S2R R0, SR_TID.Y ;  /* 0x0000000000007919 */ /* 0x000e6c0000002200 */
[----:B------:R-:W0:Y:S08]  /*0050*/  S2UR UR5, SR_CTAID.X ;  /* 0x00000000000579c3 */ /* 0x000e300000002500 */
[----:B------:R-:W0:Y:S08]  /*0060*/  LDC R5, c[0x0][0x360] ;  /* 0x0000d800ff057b82 */ /* 0x000e300000000800 */
[----:B------:R-:W1:Y:S01]  /*0070*/  S2UR UR4, SR_CTAID.Y ;  /* 0x00000000000479c3 */ /* 0x000e620000002600 */
[----:B0-----:R-:W-:-:S05]  /*0080*/  IMAD R6, R5, UR5, R6 ;  /* 0x0000000505067c24 */ /* 0x001fca000f8e0206 */
[----:B--2---:R-:W-:Y:S01]  /*0090*/  ISETP.GE.AND P0, PT, R6, UR9, PT ;  /* 0x0000000906007c0c */ /* 0x004fe2000bf06270 */
[----:B-1----:R-:W-:-:S05]  /*00a0*/  IMAD R0, R3, UR4, R0 ;  /* 0x0000000403007c24 */ /* 0x002fca000f8e0200 */
[----:B------:R-:W-:-:S13]  /*00b0*/  ISETP.GE.OR P0, PT, R0, UR8, P0 ;  /* 0x0000000800007c0c */ /* 0x000fda0008706670 */
[----:B------:R-:W-:Y:S05]  /*00c0*/  @P0 EXIT ;  /* 0x000000000000094d */ /* 0x000fea0003800000 */
[----:B------:R-:W0:Y:S01]  /*00d0*/  LDC.64 R4, c[0x0][0x388] ;  /* 0x0000e200ff047b82 */ /* 0x000e220000000a00 */
[----:B------:R-:W1:Y:S07]  /*00e0*/  LDCU.64 UR6, c[0x0][0x358] ;  /* 0x00006b00ff0677ac */ /* 0x000e6e0008000a00 */
[----:B------:R-:W2:Y:S08]  /*00f0*/  LDC.64 R8, c[0x0][0x390] ;  /* 0x0000e400ff087b82 */ /* 0x000eb00000000a00 */
[----:B------:R-:W3:Y:S01]  /*0100*/  LDC.64 R2, c[0x0][0x3a0] ;  /* 0x0000e800ff027b82 */ /* 0x000ee20000000a00 */
[----:B0-----:R-:W-:-:S06]  /*0110*/  IMAD.WIDE.U32 R4, R0, 0x4, R4 ;  /* 0x0000000400047825 */ /* 0x001fcc00078e0004 */
[----:B-1----:R-:W4:Y:S01]  /*0120*/  LDG.E R4, desc[UR6][R4.64] ;  /* 0x0000000604047981 */ /* 0x002f22000c1e1900 */
[----:B--2---:R-:W-:-:S06]  /*0130*/  IMAD.WIDE R8, R6, 0x4, R8 ;  /* 0x0000000406087825 */ /* 0x004fcc00078e0208 */
[----:B------:R-:W4:Y:S01]  /*0140*/  LDG.E R9, desc[UR6][R8.64] ;  /* 0x0000000608097981 */ /* 0x000f22000c1e1900 */
[----:B------:R-:W-:-:S04]  /*0150*/  IMAD R7, R0, UR9, RZ ;  /* 0x0000000900077c24 */ /* 0x000fc8000f8e02ff */
[----:B------:R-:W-:-:S04]  /*0160*/  IMAD.IADD R11, R6, 0x1, R7 ;  /* 0x00000001060b7824 */ /* 0x000fc800078e0207 */
[----:B---3--:R-:W-:Y:S01]  /*0170*/  IMAD.WIDE R10, R11, 0x4, R2 ;  /* 0x000000040b0a7825 */ /* 0x008fe200078e0202 */
[----:B------:R-:W-:Y:S02]  /*0180*/  ISETP.NE.AND P0, PT, R6, RZ, PT ;  /* 0x000000ff0600720c */ /* 0x000fe40003f05270 */
[----:B----4-:R-:W-:-:S04]  /*0190*/  LOP3.LUT R12, R9, R4, RZ, 0x3c, !PT ;  /* 0x00000004090c7212 */ /* 0x010fc800078e3cff */
[----:B------:R-:W0:Y:S02]  /*01a0*/  POPC R13, R12 ;  /* 0x0000000c000d7309 */ /* 0x000e240000000000 */
[----:B0-----:R0:W-:Y:S01]  /*01b0*/  STG.E desc[UR6][R10.64], R13 ;  /* 0x0000000d0a007986 */ /* 0x0011e2000c101906 */
[----:B------:R-:W-:Y:S06]  /*01c0*/  BAR.SYNC.DEFER_BLOCKING 0x0 ;  /* 0x0000000000007b1d */ /* 0x000fec0000010000 */
[----:B------:R-:W-:Y:S05]  /*01d0*/  @P0 EXIT ;  /* 0x000000000000094d */ /* 0x000fea0003800000 */
[----:B------:R-:W-:Y:S01]  /*01e0*/  UISETP.GE.AND UP0, UPT, UR9, 0x1, UPT ;  /* 0x000000010900788c */ /* 0x000fe2000bf06270 */
[----:B------:R-:W-:-:S08]  /*01f0*/  IMAD.MOV.U32 R9, RZ, RZ, RZ ;  /* 0x000000ffff097224 */ /* 0x000fd000078e00ff */
[----:B------:R-:W-:Y:S05]  /*0200*/  BRA.U !UP0, `(.L_x_0) ;  /* 0x0000000908b47547 */ /* 0x000fea000b800000 */
[----:B------:R-:W-:Y:S01]  /*0210*/  UISETP.GE.U32.AND UP0, UPT, UR9, 0x10, UPT ;  /* 0x000000100900788c */ /* 0x000fe2000bf06070 */
[----:B------:R-:W-:Y:S01]  /*0220*/  IMAD.MOV.U32 R6, RZ, RZ, 0x21 ;  /* 0x00000021ff067424 */ /* 0x000fe200078e00ff */
[----:B------:R-:W-:Y:S01]  /*0230*/  ULOP3.LUT UR4, UR9, 0xf, URZ, 0xc0, !UPT ;  /* 0x0000000f09047892 */ /* 0x000fe2000f8ec0ff */
[----:B------:R-:W-:-:S03]  /*0240*/  CS2R R8, SRZ ;  /* 0x0000000000087805 */ /* 0x000fc6000001ff00 */
[----:B------:R-:W-:-:S03]  /*0250*/  UISETP.NE.AND UP1, UPT, UR4, URZ, UPT ;  /* 0x000000ff0400728c */ /* 0x000fc6000bf25270 */
[----:B------:R-:W-:Y:S08]  /*0260*/  BRA.U !UP0, `(.L_x_1) ;  /* 0x0000000508347547 */ /* 0x000ff0000b800000 */
[----:B------:R-:W-:Y:S01]  /*0270*/  IMAD.WIDE.U32 R4, R7, 0x4, R2 ;  /* 0x0000000407047825 */ /* 0x000fe200078e0002 */
[----:B------:R-:W-:-:S03]  /*0280*/  ULOP3.LUT UR5, UR9, 0x7ffffff0, URZ, 0xc0, !UPT ;  /* 0x7ffffff009057892 */ /* 0x000fc6000f8ec0ff */
[----:B------:R-:W-:Y:S01]  /*0290*/  IMAD.MOV.U32 R6, RZ, RZ, 0x21 ;  /* 0x00000021ff067424 */ /* 0x000fe200078e00ff */
[----:B------:R-:W-:Y:S01]  /*02a0*/  IADD3 R4, P0, PT, R4, 0x20, RZ ;  /* 0x0000002004047810 */ /* 0x000fe20007f1e0ff */
[----:B0-----:R-:W-:Y:S02]  /*02b0*/  IMAD.MOV.U32 R10, RZ, RZ, RZ ;  /* 0x000000ffff0a7224 */ /* 0x001fe400078e00ff */
[----:B------:R-:W-:Y:S02]  /*02c0*/  IMAD.MOV.U32 R9, RZ, RZ, RZ ;  /* 0x000000ffff097224 */ /* 0x000fe400078e00ff */
[----:B------:R-:W-:Y:S02]  /*02d0*/  IMAD.X R5, RZ, RZ, R5, P0 ;  /* 0x000000ffff057224 */ /* 0x000fe400000e0605 */
[----:B------:R-:W-:-:S07]  /*02e0*/  IMAD.U32 R8, RZ, RZ, UR5 ;  /* 0x00000005ff087e24 */ /* 0x000fce000f8e00ff */
.L_x_2:
[----:B------:R-:W2:Y:S04]  /*02f0*/  LDG.E R25, desc[UR6][R4.64+-0x20] ;  /* 0xffffe00604197981 */ /* 0x000ea8000c1e1900 */
[----:B------:R-:W3:Y:S04]  /*0300*/  LDG.E R24, desc[UR6][R4.64+-0x1c] ;  /* 0xffffe40604187981 */ /* 0x000ee8000c1e1900 */
[----:B------:R-:W4:Y:S04]  /*0310*/  LDG.E R27, desc[UR6][R4.64+-0x18] ;  /* 0xffffe806041b7981 */ /* 0x000f28000c1e1900 */
[----:B------:R-:W5:Y:S04]  /*0320*/  LDG.E R22, desc[UR6][R4.64+-0x14] ;  /* 0xffffec0604167981 */ /* 0x000f68000c1e1900 */
        /* <DEDUP_REMOVED lines=10> */
[----:B------:R-:W5:Y:S01]  /*03d0*/  LDG.E R12, desc[UR6][R4.64+0x18] ;  /* 0x00001806040c7981 */ /* 0x000f62000c1e1900 */
[----:B--2---:R-:W-:-:S04]  /*03e0*/  VIMNMX R23, PT, PT, R25, R6, PT ;  /* 0x0000000619177248 */ /* 0x004fc80003fe0100 */
[----:B---3--:R-:W-:Y:S02]  /*03f0*/  ISETP.GE.AND P3, PT, R24, R23, PT ;  /* 0x000000171800720c */ /* 0x008fe40003f66270 */
[----:B------:R-:W-:Y:S02]  /*0400*/  VIMNMX R24, PT, PT, R23, R24, PT ;  /* 0x0000001817187248 */ /* 0x000fe40003fe0100 */
[----:B------:R-:W2:Y:S02]  /*0410*/  LDG.E R23, desc[UR6][R4.64+0x1c] ;  /* 0x00001c0604177981 */ /* 0x000ea4000c1e1900 */
[----:B----4-:R-:W-:Y:S02]  /*0420*/  ISETP.GE.AND P0, PT, R27, R24, PT ;  /* 0x000000181b00720c */ /* 0x010fe40003f06270 */
[----:B------:R-:W-:Y:S02]  /*0430*/  VIMNMX R27, PT, PT, R24, R27, PT ;  /* 0x0000001b181b7248 */ /* 0x000fe40003fe0100 */
[----:B------:R-:W-:-:S02]  /*0440*/  ISETP.GE.AND P2, PT, R25, R6, PT ;  /* 0x000000061900720c */ /* 0x000fc40003f46270 */
[----:B-----5:R-:W-:Y:S02]  /*0450*/  VIMNMX R6, PT, PT, R27, R22, PT ;  /* 0x000000161b067248 */ /* 0x020fe40003fe0100 */
[----:B------:R-:W-:Y:S02]  /*0460*/  ISETP.GE.AND P1, PT, R22, R27, PT ;  /* 0x0000001b1600720c */ /* 0x000fe40003f26270 */
[----:B------:R-:W-:Y:S02]  /*0470*/  VIMNMX R22, PT, PT, R6, R11, PT ;  /* 0x0000000b06167248 */ /* 0x000fe40003fe0100 */
[----:B------:R-:W-:Y:S02]  /*0480*/  SEL R9, R10, R9, !P2 ;  /* 0x000000090a097207 */ /* 0x000fe40005000000 */
[----:B------:R-:W-:Y:S02]  /*0490*/  ISETP.GE.AND P2, PT, R11, R6, PT ;  /* 0x000000060b00720c */ /* 0x000fe40003f46270 */
[----:B------:R-:W-:Y:S01]  /*04a0*/  VIMNMX R11, PT, PT, R22, R21, PT ;  /* 0x00000015160b7248 */ /* 0x000fe20003fe0100 */
[----:B------:R-:W-:Y:S01]  /*04b0*/  @!P3 VIADD R9, R10, 0x1 ;  /* 0x000000010a09b836 */ /* 0x000fe20000000000 */
[----:B------:R-:W-:-:S02]  /*04c0*/  ISETP.GE.AND P3, PT, R21, R22, PT ;  /* 0x000000161500720c */ /* 0x000fc40003f66270 */
[----:B------:R-:W-:Y:S01]  /*04d0*/  VIMNMX R6, PT, PT, R11, R20, PT ;  /* 0x000000140b067248 */ /* 0x000fe20003fe0100 */
[----:B------:R-:W-:Y:S01]  /*04e0*/  @!P0 VIADD R9, R10, 0x2 ;  /* 0x000000020a098836 */ /* 0x000fe20000000000 */
[----:B------:R-:W-:Y:S02]  /*04f0*/  ISETP.GE.AND P0, PT, R20, R11, PT ;  /* 0x0000000b1400720c */ /* 0x000fe40003f06270 */
[----:B------:R-:W-:Y:S01]  /*0500*/  VIMNMX R11, PT, PT, R6, R19, PT ;  /* 0x00000013060b7248 */ /* 0x000fe20003fe0100 */
[C---:B------:R-:W-:Y:S01]  /*0510*/  @!P1 VIADD R9, R10.reuse, 0x3 ;  /* 0x000000030a099836 */ /* 0x040fe20000000000 */
[----:B------:R-:W-:Y:S02]  /*0520*/  ISETP.GE.AND P1, PT, R19, R6, PT ;  /* 0x000000061300720c */ /* 0x000fe40003f26270 */
[----:B------:R-:W-:Y:S01]  /*0530*/  VIMNMX R6, PT, PT, R11, R18, PT ;  /* 0x000000120b067248 */ /* 0x000fe20003fe0100 */
[----:B------:R-:W-:Y:S01]  /*0540*/  @!P2 VIADD R9, R10, 0x4 ;  /* 0x000000040a09a836 */ /* 0x000fe20000000000 */
[----:B------:R-:W-:-:S02]  /*0550*/  ISETP.GE.AND P2, PT, R18, R11, PT ;  /* 0x0000000b1200720c */ /* 0x000fc40003f46270 */
[----:B------:R-:W-:Y:S01]  /*0560*/  VIMNMX R11, PT, PT, R6, R17, PT ;  /* 0x00000011060b7248 */ /* 0x000fe20003fe0100 */
[C---:B------:R-:W-:Y:S01]  /*0570*/  @!P3 VIADD R9, R10.reuse, 0x5 ;  /* 0x000000050a09b836 */ /* 0x040fe20000000000 */
[----:B------:R-:W-:Y:S02]  /*0580*/  ISETP.GE.AND P3, PT, R17, R6, PT ;  /* 0x000000061100720c */ /* 0x000fe40003f66270 */
[----:B------:R-:W-:Y:S01]  /*0590*/  VIMNMX R6, PT, PT, R11, R16, PT ;  /* 0x000000100b067248 */ /* 0x000fe20003fe0100 */
[----:B------:R-:W-:Y:S01]  /*05a0*/  @!P0 VIADD R9, R10, 0x6 ;  /* 0x000000060a098836 */ /* 0x000fe20000000000 */
[----:B------:R-:W-:Y:S01]  /*05b0*/  ISETP.GE.AND P0, PT, R16, R11, PT ;  /* 0x0000000b1000720c */ /* 0x000fe20003f06270 */
[----:B------:R-:W-:Y:S01]  /*05c0*/  @!P1 VIADD R9, R10, 0x7 ;  /* 0x000000070a099836 */ /* 0x000fe20000000000 */
[----:B------:R-:W-:Y:S02]  /*05d0*/  VIMNMX R11, PT, PT, R6, R15, PT ;  /* 0x0000000f060b7248 */ /* 0x000fe40003fe0100 */
        /* <DEDUP_REMOVED lines=9> */
[----:B------:R-:W-:Y:S01]  /*0670*/  ISETP.GE.AND P0, PT, R12, R11, PT ;  /* 0x0000000b0c00720c */ /* 0x000fe20003f06270 */
[----:B------:R-:W-:-:S04]  /*0680*/  @!P1 VIADD R9, R10, 0xb ;  /* 0x0000000b0a099836 */ /* 0x000fc80000000000 */
[----:B------:R-:W-:-:S04]  /*0690*/  @!P2 VIADD R9, R10, 0xc ;  /* 0x0000000c0a09a836 */ /* 0x000fc80000000000 */
[----:B------:R-:W-:-:S04]  /*06a0*/  @!P3 VIADD R9, R10, 0xd ;  /* 0x0000000d0a09b836 */ /* 0x000fc80000000000 */
[----:B------:R-:W-:Y:S01]  /*06b0*/  @!P0 VIADD R9, R10, 0xe ;  /* 0x0000000e0a098836 */ /* 0x000fe20000000000 */
[----:B--2---:R-:W-:-:S13]  /*06c0*/  ISETP.GE.AND P1, PT, R23, R6, PT ;  /* 0x000000061700720c */ /* 0x004fda0003f26270 */
[C---:B------:R-:W-:Y:S02]  /*06d0*/  @!P1 VIADD R9, R10.reuse, 0xf ;  /* 0x0000000f0a099836 */ /* 0x040fe40000000000 */
[----:B------:R-:W-:-:S05]  /*06e0*/  VIADD R10, R10, 0x10 ;  /* 0x000000100a0a7836 */ /* 0x000fca0000000000 */
[----:B------:R-:W-:Y:S02]  /*06f0*/  ISETP.NE.AND P0, PT, R10, R8, PT ;  /* 0x000000080a00720c */ /* 0x000fe40003f05270 */
[----:B------:R-:W-:Y:S02]  /*0700*/  IADD3 R4, P1, PT, R4, 0x40, RZ ;  /* 0x0000004004047810 */ /* 0x000fe40007f3e0ff */
[----:B------:R-:W-:-:S03]  /*0710*/  VIMNMX R6, PT, PT, R6, R23, PT ;  /* 0x0000001706067248 */ /* 0x000fc60003fe0100 */
[----:B------:R-:W-:-:S06]  /*0720*/  IMAD.X R5, RZ, RZ, R5, P1 ;  /* 0x000000ffff057224 */ /* 0x000fcc00008e0605 */
[----:B------:R-:W-:Y:S05]  /*0730*/  @P0 BRA `(.L_x_2) ;  /* 0xfffffff800ec0947 */ /* 0x000fea000383ffff */
.L_x_1:
[----:B------:R-:W-:Y:S05]  /*0740*/  BRA.U !UP1, `(.L_x_0) ;  /* 0x0000000509647547 */ /* 0x000fea000b800000 */
[----:B------:R-:W-:Y:S02]  /*0750*/  UISETP.GE.U32.AND UP0, UPT, UR4, 0x8, UPT ;  /* 0x000000080400788c */ /* 0x000fe4000bf06070 */
[----:B------:R-:W-:-:S04]  /*0760*/  ULOP3.LUT UR5, UR9, 0x7, URZ, 0xc0, !UPT ;  /* 0x0000000709057892 */ /* 0x000fc8000f8ec0ff */
[----:B------:R-:W-:-:S03]  /*0770*/  UISETP.NE.AND UP1, UPT, UR5, URZ, UPT ;  /* 0x000000ff0500728c */ /* 0x000fc6000bf25270 */
[----:B------:R-:W-:Y:S08]  /*0780*/  BRA.U !UP0, `(.L_x_3) ;  /* 0x0000000108a07547 */ /* 0x000ff0000b800000 */
[----:B------:R-:W1:Y:S01]  /*0790*/  LDCU.64 UR10, c[0x0][0x3a0] ;  /* 0x00007400ff0a77ac */ /* 0x000e620008000a00 */
[C---:B------:R-:W-:Y:S01]  /*07a0*/  IADD3 R5, P0, PT, R7.reuse, R8, RZ ;  /* 0x0000000807057210 */ /* 0x040fe20007f1e0ff */
[----:B0-----:R-:W-:-:S04]  /*07b0*/  IMAD.IADD R11, R7, 0x1, R8 ;  /* 0x00000001070b7824 */ /* 0x001fc800078e0208 */
[----:B------:R-:W-:Y:S02]  /*07c0*/  IMAD.X R12, RZ, RZ, RZ, P0 ;  /* 0x000000ffff0c7224 */ /* 0x000fe400000e06ff */
[----:B------:R-:W-:-:S06]  /*07d0*/  IMAD.WIDE.U32 R10, R11, 0x4, R2 ;  /* 0x000000040b0a7825 */ /* 0x000fcc00078e0002 */
[----:B------:R-:W2:Y:S01]  /*07e0*/  LDG.E R11, desc[UR6][R10.64] ;  /* 0x000000060a0b7981 */ /* 0x000ea2000c1e1900 */
[----:B-1----:R-:W-:-:S04]  /*07f0*/  LEA R4, P0, R5, UR10, 0x2 ;  /* 0x0000000a05047c11 */ /* 0x002fc8000f8010ff */
[----:B------:R-:W-:-:S05]  /*0800*/  LEA.HI.X R5, R5, UR11, R12, 0x2, P0 ;  /* 0x0000000b05057c11 */ /* 0x000fca00080f140c */
[----:B------:R-:W3:Y:S04]  /*0810*/  LDG.E R13, desc[UR6][R4.64+0x4] ;  /* 0x00000406040d7981 */ /* 0x000ee8000c1e1900 */
[----:B------:R-:W4:Y:S04]  /*0820*/  LDG.E R15, desc[UR6][R4.64+0x8] ;  /* 0x00000806040f7981 */ /* 0x000f28000c1e1900 */
[----:B------:R-:W5:Y:S04]  /*0830*/  LDG.E R17, desc[UR6][R4.64+0xc] ;  /* 0x00000c0604117981 */ /* 0x000f68000c1e1900 */
[----:B------:R-:W5:Y:S04]  /*0840*/  LDG.E R19, desc[UR6][R4.64+0x10] ;  /* 0x0000100604137981 */ /* 0x000f68000c1e1900 */
[----:B------:R-:W5:Y:S04]  /*0850*/  LDG.E R21, desc[UR6][R4.64+0x14] ;  /* 0x0000140604157981 */ /* 0x000f68000c1e1900 */
[----:B------:R-:W5:Y:S04]  /*0860*/  LDG.E R23, desc[UR6][R4.64+0x18] ;  /* 0x0000180604177981 */ /* 0x000f68000c1e1900 */
[----:B------:R0:W5:Y:S01]  /*0870*/  LDG.E R25, desc[UR6][R4.64+0x1c] ;  /* 0x00001c0604197981 */ /* 0x000162000c1e1900 */
[----:B--2---:R-:W-:-:S02]  /*0880*/  VIMNMX R12, PT, PT, R6, R11, PT ;  /* 0x0000000b060c7248 */ /* 0x004fc40003fe0100 */
[----:B------:R-:W-:Y:S02]  /*0890*/  ISETP.GE.AND P2, PT, R11, R6, PT ;  /* 0x000000060b00720c */ /* 0x000fe40003f46270 */
[----:B---3--:R-:W-:Y:S02]  /*08a0*/  VIMNMX R14, PT, PT, R12, R13, PT ;  /* 0x0000000d0c0e7248 */ /* 0x008fe40003fe0100 */
[----:B------:R-:W-:Y:S02]  /*08b0*/  ISETP.GE.AND P3, PT, R13, R12, PT ;  /* 0x0000000c0d00720c */ /* 0x000fe40003f66270 */
[----:B----4-:R-:W-:Y:S02]  /*08c0*/  VIMNMX R10, PT, PT, R14, R15, PT ;  /* 0x0000000f0e0a7248 */ /* 0x010fe40003fe0100 */
[----:B------:R-:W-:Y:S02]  /*08d0*/  ISETP.GE.AND P0, PT, R15, R14, PT ;  /* 0x0000000e0f00720c */ /* 0x000fe40003f06270 */
[----:B-----5:R-:W-:-:S02]  /*08e0*/  VIMNMX R6, PT, PT, R10, R17, PT ;  /* 0x000000110a067248 */ /* 0x020fc40003fe0100 */
[----:B------:R-:W-:Y:S02]  /*08f0*/  ISETP.GE.AND P1, PT, R17, R10, PT ;  /* 0x0000000a1100720c */ /* 0x000fe40003f26270 */
[----:B------:R-:W-:Y:S02]  /*0900*/  VIMNMX R10, PT, PT, R6, R19, PT ;  /* 0x00000013060a7248 */ /* 0x000fe40003fe0100 */
[----:B------:R-:W-:Y:S02]  /*0910*/  SEL R9, R8, R9, !P2 ;  /* 0x0000000908097207 */ /* 0x000fe40005000000 */
[----:B0-----:R-:W-:Y:S01]  /*0920*/  VIMNMX R4, PT, PT, R10, R21, PT ;  /* 0x000000150a047248 */ /* 0x001fe20003fe0100 */
[C---:B------:R-:W-:Y:S02]  /*0930*/  @!P3 VIADD R9, R8.reuse, 0x1 ;  /* 0x000000010809b836 */ /* 0x040fe40000000000 */
[----:B------:R-:W-:Y:S01]  /*0940*/  @!P0 VIADD R9, R8, 0x2 ;  /* 0x0000000208098836 */ /* 0x000fe20000000000 */
[----:B------:R-:W-:-:S02]  /*0950*/  ISETP.GE.AND P0, PT, R23, R4, PT ;  /* 0x000000041700720c */ /* 0x000fc40003f06270 */
[----:B------:R-:W-:Y:S02]  /*0960*/  VIMNMX R4, PT, PT, R4, R23, PT ;  /* 0x0000001704047248 */ /* 0x000fe40003fe0100 */
[----:B------:R-:W-:Y:S01]  /*0970*/  ISETP.GE.AND P2, PT, R19, R6, PT ;  /* 0x000000061300720c */ /* 0x000fe20003f46270 */
[----:B------:R-:W-:Y:S01]  /*0980*/  @!P1 VIADD R9, R8, 0x3 ;  /* 0x0000000308099836 */ /* 0x000fe20000000000 */
[----:B------:R-:W-:Y:S02]  /*0990*/  ISETP.GE.AND P3, PT, R21, R10, PT ;  /* 0x0000000a1500720c */ /* 0x000fe40003f66270 */
[----:B------:R-:W-:Y:S02]  /*09a0*/  ISETP.GE.AND P1, PT, R25, R4, PT ;  /* 0x000000041900720c */ /* 0x000fe40003f26270 */
[----:B------:R-:W-:-:S07]  /*09b0*/  VIMNMX R6, PT, PT, R4, R25, PT ;  /* 0x0000001904067248 */ /* 0x000fce0003fe0100 */
[C---:B------:R-:W-:Y:S02]  /*09c0*/  @!P2 VIADD R9, R8.reuse, 0x4 ;  /* 0x000000040809a836 */ /* 0x040fe40000000000 */
[C---:B------:R-:W-:Y:S02]  /*09d0*/  @!P3 VIADD R9, R8.reuse, 0x5 ;  /* 0x000000050809b836 */ /* 0x040fe40000000000 */
[C---:B------:R-:W-:Y:S02]  /*09e0*/  @!P0 VIADD R9, R8.reuse, 0x6 ;  /* 0x0000000608098836 */ /* 0x040fe40000000000 */
[C---:B------:R-:W-:Y:S02]  /*09f0*/  @!P1 VIADD R9, R8.reuse, 0x7 ;  /* 0x0000000708099836 */ /* 0x040fe40000000000 */
[----:B------:R-:W-:-:S07]  /*0a00*/  VIADD R8, R8, 0x8 ;  /* 0x0000000808087836 */ /* 0x000fce0000000000 */
.L_x_3:
[----:B------:R-:W-:Y:S05]  /*0a10*/  BRA.U !UP1, `(.L_x_0) ;  /* 0x0000000109b07547 */ /* 0x000fea000b800000 */
[----:B------:R-:W-:Y:S02]  /*0a20*/  UISETP.GE.U32.AND UP0, UPT, UR5, 0x4, UPT ;  /* 0x000000040500788c */ /* 0x000fe4000bf06070 */
[----:B------:R-:W-:-:S04]  /*0a30*/  ULOP3.LUT UR4, UR9, 0x3, URZ, 0xc0, !UPT ;  /* 0x0000000309047892 */ /* 0x000fc8000f8ec0ff */
[----:B------:R-:W-:-:S03]  /*0a40*/  UISETP.NE.AND UP1, UPT, UR4, URZ, UPT ;  /* 0x000000ff0400728c */ /* 0x000fc6000bf25270 */
[----:B------:R-:W-:Y:S08]  /*0a50*/  BRA.U !UP0, `(.L_x_4) ;  /* 0x0000000108607547 */ /* 0x000ff0000b800000 */
[----:B------:R-:W1:Y:S01]  /*0a60*/  LDCU.64 UR10, c[0x0][0x3a0] ;  /* 0x00007400ff0a77ac */ /* 0x000e620008000a00 */
[C---:B0-----:R-:W-:Y:S01]  /*0a70*/  IADD3 R11, P0, PT, R7.reuse, R8, RZ ;  /* 0x00000008070b7210 */ /* 0x041fe20007f1e0ff */
[----:B------:R-:W-:-:S04]  /*0a80*/  IMAD.IADD R5, R7, 0x1, R8 ;  /* 0x0000000107057824 */ /* 0x000fc800078e0208 */
[----:B------:R-:W-:Y:S02]  /*0a90*/  IMAD.X R12, RZ, RZ, RZ, P0 ;  /* 0x000000ffff0c7224 */ /* 0x000fe400000e06ff */
[----:B------:R-:W-:-:S06]  /*0aa0*/  IMAD.WIDE.U32 R4, R5, 0x4, R2 ;  /* 0x0000000405047825 */ /* 0x000fcc00078e0002 */
[----:B------:R-:W2:Y:S01]  /*0ab0*/  LDG.E R5, desc[UR6][R4.64] ;  /* 0x0000000604057981 */ /* 0x000ea2000c1e1900 */
[----:B-1----:R-:W-:-:S04]  /*0ac0*/  LEA R10, P0, R11, UR10, 0x2 ;  /* 0x0000000a0b0a7c11 */ /* 0x002fc8000f8010ff */
[----:B------:R-:W-:-:S05]  /*0ad0*/  LEA.HI.X R11, R11, UR11, R12, 0x2, P0 ;  /* 0x0000000b0b0b7c11 */ /* 0x000fca00080f140c */
[----:B------:R-:W3:Y:S04]  /*0ae0*/  LDG.E R13, desc[UR6][R10.64+0x4] ;  /* 0x000004060a0d7981 */ /* 0x000ee8000c1e1900 */
[----:B------:R-:W4:Y:S04]  /*0af0*/  LDG.E R15, desc[UR6][R10.64+0x8] ;  /* 0x000008060a0f7981 */ /* 0x000f28000c1e1900 */
[----:B------:R-:W5:Y:S01]  /*0b00*/  LDG.E R17, desc[UR6][R10.64+0xc] ;  /* 0x00000c060a117981 */ /* 0x000f62000c1e1900 */
[----:B--2---:R-:W-:-:S04]  /*0b10*/  VIMNMX R12, PT, PT, R6, R5, PT ;  /* 0x00000005060c7248 */ /* 0x004fc80003fe0100 */
[----:B---3--:R-:W-:-:S04]  /*0b20*/  VIMNMX R14, PT, PT, R12, R13, PT ;  /* 0x0000000d0c0e7248 */ /* 0x008fc80003fe0100 */
[----:B----4-:R-:W-:Y:S02]  /*0b30*/  ISETP.GE.AND P2, PT, R15, R14, PT ;  /* 0x0000000e0f00720c */ /* 0x010fe40003f46270 */
[----:B------:R-:W-:Y:S02]  /*0b40*/  VIMNMX R14, PT, PT, R14, R15, PT ;  /* 0x0000000f0e0e7248 */ /* 0x000fe40003fe0100 */
[----:B------:R-:W-:Y:S02]  /*0b50*/  ISETP.GE.AND P1, PT, R13, R12, PT ;  /* 0x0000000c0d00720c */ /* 0x000fe40003f26270 */
[----:B-----5:R-:W-:Y:S02]  /*0b60*/  ISETP.GE.AND P3, PT, R17, R14, PT ;  /* 0x0000000e1100720c */ /* 0x020fe40003f66270 */
[----:B------:R-:W-:-:S04]  /*0b70*/  ISETP.GE.AND P0, PT, R5, R6, PT ;  /* 0x000000060500720c */ /* 0x000fc80003f06270 */
[----:B------:R-:W-:Y:S02]  /*0b80*/  SEL R9, R8, R9, !P0 ;  /* 0x0000000908097207 */ /* 0x000fe40004000000 */
[----:B------:R-:W-:-:S03]  /*0b90*/  VIMNMX R6, PT, PT, R14, R17, PT ;  /* 0x000000110e067248 */ /* 0x000fc60003fe0100 */
[C---:B------:R-:W-:Y:S02]  /*0ba0*/  @!P1 VIADD R9, R8.reuse, 0x1 ;  /* 0x0000000108099836 */ /* 0x040fe40000000000 */
[C---:B------:R-:W-:Y:S02]  /*0bb0*/  @!P2 VIADD R9, R8.reuse, 0x2 ;  /* 0x000000020809a836 */ /* 0x040fe40000000000 */
[C---:B------:R-:W-:Y:S02]  /*0bc0*/  @!P3 VIADD R9, R8.reuse, 0x3 ;  /* 0x000000030809b836 */ /* 0x040fe40000000000 */
[----:B------:R-:W-:-:S07]  /*0bd0*/  VIADD R8, R8, 0x4 ;  /* 0x0000000408087836 */ /* 0x000fce0000000000 */
.L_x_4:
[----:B------:R-:W-:Y:S05]  /*0be0*/  BRA.U !UP1, `(.L_x_0) ;  /* 0x00000001093c7547 */ /* 0x000fea000b800000 */
[----:B------:R-:W-:Y:S01]  /*0bf0*/  IMAD.IADD R7, R7, 0x1, R8 ;  /* 0x0000000107077824 */ /* 0x000fe200078e0208 */
[----:B------:R-:W-:-:S03]  /*0c00*/  UIADD3 UR4, UPT, UPT, -UR4, URZ, URZ ;  /* 0x000000ff04047290 */ /* 0x000fc6000fffe1ff */
[----:B------:R-:W-:-:S04]  /*0c10*/  IMAD.WIDE.U32 R2, R7, 0x4, R2 ;  /* 0x0000000407027825 */ /* 0x000fc800078e0002 */
[----:B------:R-:W-:-:S07]  /*0c20*/  IMAD.MOV.U32 R5, RZ, RZ, R3 ;  /* 0x000000ffff057224 */ /* 0x000fce00078e0003 */
.L_x_5:
[----:B------:R-:W-:-:S06]  /*0c30*/  IMAD.MOV.U32 R3, RZ, RZ, R5 ;  /* 0x000000ffff037224 */ /* 0x000fcc00078e0005 */
[----:B------:R1:W2:Y:S01]  /*0c40*/  LDG.E R3, desc[UR6][R2.64] ;  /* 0x0000000602037981 */ /* 0x0002a2000c1e1900 */
[----:B------:R-:W-:-:S04]  /*0c50*/  UIADD3 UR4, UPT, UPT, UR4, 0x1, URZ ;  /* 0x0000000104047890 */ /* 0x000fc8000fffe0ff */
[----:B------:R-:W-:Y:S01]  /*0c60*/  UISETP.NE.AND UP0, UPT, UR4, URZ, UPT ;  /* 0x000000ff0400728c */ /* 0x000fe2000bf05270 */
[----:B-1----:R-:W-:-:S05]  /*0c70*/  IADD3 R2, P1, PT, R2, 0x4, RZ ;  /* 0x0000000402027810 */ /* 0x002fca0007f3e0ff */
[----:B------:R-:W-:Y:S01]  /*0c80*/  IMAD.X R5, RZ, RZ, R5, P1 ;  /* 0x000000ffff057224 */ /* 0x000fe200008e0605 */
[CC--:B--2---:R-:W-:Y:S02]  /*0c90*/  ISETP.GE.AND P0, PT, R3.reuse, R6.reuse, PT ;  /* 0x000000060300720c */ /* 0x0c4fe40003f06270 */
[----:B------:R-:W-:Y:S02]  /*0ca0*/  VIMNMX R6, PT, PT, R3, R6, PT ;  /* 0x0000000603067248 */ /* 0x000fe40003fe0100 */
[C---:B------:R-:W-:Y:S01]  /*0cb0*/  SEL R9, R8.reuse, R9, !P0 ;  /* 0x0000000908097207 */ /* 0x040fe20004000000 */
[----:B------:R-:W-:Y:S01]  /*0cc0*/  VIADD R8, R8, 0x1 ;  /* 0x0000000108087836 */ /* 0x000fe20000000000 */
[----:B------:R-:W-:Y:S07]  /*0cd0*/  BRA.U UP0, `(.L_x_5) ;  /* 0xfffffffd00d47547 */ /* 0x000fee000b83ffff */
.L_x_0:
[----:B------:R-:W1:Y:S02]  /*0ce0*/  LDC.64 R2, c[0x0][0x398] ;  /* 0x0000e600ff027b82 */ /* 0x000e640000000a00 */
[----:B-1----:R-:W-:-:S05]  /*0cf0*/  IMAD.WIDE.U32 R2, R0, 0x4, R2 ;  /* 0x0000000400027825 */ /* 0x002fca00078e0002 */
[----:B------:R-:W-:Y:S01]  /*0d00*/  STG.E desc[UR6][R2.64], R9 ;  /* 0x0000000902007986 */ /* 0x000fe2000c101906 */
[----:B------:R-:W-:Y:S05]  /*0d10*/  EXIT ;  /* 0x000000000000794d */ /* 0x000fea0003800000 */
.L_x_6:
[----:B------:R-:W-:-:S00]  /*0d20*/  BRA `(.L_x_6) ;  /* 0xfffffffc00fc7947 */ /* 0x000fc0000383ffff */
[----:B------:R-:W-:-:S00]  /*0d30*/  NOP ;  /* 0x0000000000007918 */ /* 0x000fc00000000000 */
        /* <DEDUP_REMOVED lines=12> */
.L_x_7:


//--------------------- .nv.shared.reserved.0     --------------------------
	.section	.nv.shared.reserved.0,"aw",@nobits
	.weak		__nv_reservedSMEM_offset_0_alias
	.size		__nv_reservedSMEM_offset_0_alias, 0, 64
	.other		__nv_reservedSMEM_offset_0_alias,@"STO_CUDA_RESERVED_SHARED STV_DEFAULT"
__nv_reservedSMEM_offset_0_alias:
	.zero		0
	.zero		64


//--------------------- .nv.constant0._Z14gpu_match_LoopiiPiS_S_S_ --------------------------
	.section	.nv.constant0._Z14gpu_match_LoopiiPiS_S_S_,"a",@progbits
	.sectionflags	@""
	.align	4
.nv.constant0._Z14gpu_match_LoopiiPiS_S_S_:
	.zero		936


//--------------------- SYMBOLS --------------------------

	.type		.nv.reservedSmem.offset0,@object
	.size		.nv.reservedSmem.offset0,0x4
